//
// Generated by NVIDIA NVVM Compiler
//
// Compiler Build ID: CL-36424714
// Cuda compilation tools, release 13.0, V13.0.88
// Based on NVVM 20.0.0
//

.version 9.0
.target sm_100
.address_size 64

	// .globl	_Z3addPfS_S_m

.visible .entry _Z3addPfS_S_m(
	.param .u64 .ptr .align 1 _Z3addPfS_S_m_param_0,
	.param .u64 .ptr .align 1 _Z3addPfS_S_m_param_1,
	.param .u64 .ptr .align 1 _Z3addPfS_S_m_param_2,
	.param .u64 _Z3addPfS_S_m_param_3
)
{
	.reg .pred 	%p<2>;
	.reg .b32 	%r<5>;
	.reg .b32 	%f<4>;
	.reg .b64 	%rd<13>;

	ld.param.u64 	%rd2, [_Z3addPfS_S_m_param_0];
	ld.param.u64 	%rd3, [_Z3addPfS_S_m_param_1];
	ld.param.u64 	%rd4, [_Z3addPfS_S_m_param_2];
	ld.param.u64 	%rd5, [_Z3addPfS_S_m_param_3];
	mov.u32 	%r1, %ctaid.x;
	mov.u32 	%r2, %ntid.x;
	mov.u32 	%r3, %tid.x;
	mad.lo.s32 	%r4, %r1, %r2, %r3;
	cvt.s64.s32 	%rd1, %r4;
	setp.le.u64 	%p1, %rd5, %rd1;
	@%p1 bra 	$L__BB0_2;
	cvta.to.global.u64 	%rd6, %rd2;
	cvta.to.global.u64 	%rd7, %rd3;
	cvta.to.global.u64 	%rd8, %rd4;
	shl.b64 	%rd9, %rd1, 2;
	add.s64 	%rd10, %rd6, %rd9;
	ld.global.f32 	%f1, [%rd10];
	add.s64 	%rd11, %rd7, %rd9;
	ld.global.f32 	%f2, [%rd11];
	add.f32 	%f3, %f1, %f2;
	add.s64 	%rd12, %rd8, %rd9;
	st.global.f32 	[%rd12], %f3;
$L__BB0_2:
	ret;

}


// ===== COMPILED SASS (sm_100) =====

	.target	sm_100

	.elftype	@"ET_EXEC"


//--------------------- .note.nv.tkinfo           --------------------------
	.section	.note.nv.tkinfo,"",@"SHT_NOTE"
	.sectionflags	@"SHF_NOTE_NV_TKINFO"
	.tkinfo
        /*0018*/ 	.word	0x00000002
        /*0030*/ 	.string	""
        /*0030*/ 	.string	"ptxas"
        /*0030*/ 	.string	"Cuda compilation tools, release 13.0, V13.0.88"
        /*0030*/ 	.string	"Build cuda_13.0.r13.0/compiler.36424714_0"
        /*0030*/ 	.string	"-arch sm_100 -m 64 "



//--------------------- .note.nv.cuinfo           --------------------------
	.section	.note.nv.cuinfo,"",@"SHT_NOTE"
	.sectionflags	@"SHF_NOTE_NV_CUINFO"
        /*0018*/ 	.short	0x0002
        /*001a*/ 	.short	0x0064
        /*001c*/ 	.short	0x0082
	.zero		2


//--------------------- .nv.info                  --------------------------
	.section	.nv.info,"",@"SHT_CUDA_INFO"
	.align	4


	//----- nvinfo : EIATTR_REGCOUNT
	.align		4
        /*0000*/ 	.byte	0x04, 0x2f
        /*0002*/ 	.short	(.L_1 - .L_0)
	.align		4
.L_0:
        /*0004*/ 	.word	index@(_Z3addPfS_S_m)
        /*0008*/ 	.word	0x0000000c


	//----- nvinfo : EIATTR_FRAME_SIZE
	.align		4
.L_1:
        /*000c*/ 	.byte	0x04, 0x11
        /*000e*/ 	.short	(.L_3 - .L_2)
	.align		4
.L_2:
        /*0010*/ 	.word	index@(_Z3addPfS_S_m)
        /*0014*/ 	.word	0x00000000


	//----- nvinfo : EIATTR_MIN_STACK_SIZE
	.align		4
.L_3:
        /*0018*/ 	.byte	0x04, 0x12
        /*001a*/ 	.short	(.L_5 - .L_4)
	.align		4
.L_4:
        /*001c*/ 	.word	index@(_Z3addPfS_S_m)
        /*0020*/ 	.word	0x00000000
.L_5:


//--------------------- .nv.compat                --------------------------
	.section	.nv.compat,"",@"SHT_CUDA_COMPAT_INFO"
	.align	4
        /*0000*/ 	.byte	0x02, 0x09, 0x00, 0x00, 0x02, 0x02, 0x01, 0x00, 0x02, 0x05, 0x05, 0x00, 0x03, 0x07, 0x01, 0x01
        /*0010*/ 	.byte	0x02, 0x03, 0x00, 0x00, 0x02, 0x06, 0x01, 0x00, 0x04, 0x0b, 0x08, 0x00, 0x09, 0x00, 0x00, 0x00
        /*0020*/ 	.byte	0x00, 0x00, 0x00, 0x00


//--------------------- .nv.info._Z3addPfS_S_m    --------------------------
	.section	.nv.info._Z3addPfS_S_m,"",@"SHT_CUDA_INFO"
	.sectionflags	@""
	.align	4


	//----- nvinfo : EIATTR_CUDA_API_VERSION
	.align		4
        /*0000*/ 	.byte	0x04, 0x37
        /*0002*/ 	.short	(.L_7 - .L_6)
.L_6:
        /*0004*/ 	.word	0x00000082


	//----- nvinfo : EIATTR_KPARAM_INFO
	.align		4
.L_7:
        /*0008*/ 	.byte	0x04, 0x17
        /*000a*/ 	.short	(.L_9 - .L_8)
.L_8:
        /*000c*/ 	.word	0x00000000
        /*0010*/ 	.short	0x0003
        /*0012*/ 	.short	0x0018
        /*0014*/ 	.byte	0x00, 0xf0, 0x21, 0x00


	//----- nvinfo : EIATTR_KPARAM_INFO
	.align		4
.L_9:
        /*0018*/ 	.byte	0x04, 0x17
        /*001a*/ 	.short	(.L_11 - .L_10)
.L_10:
        /*001c*/ 	.word	0x00000000
        /*0020*/ 	.short	0x0002
        /*0022*/ 	.short	0x0010
        /*0024*/ 	.byte	0x00, 0xf5, 0x21, 0x00


	//----- nvinfo : EIATTR_KPARAM_INFO
	.align		4
.L_11:
        /*0028*/ 	.byte	0x04, 0x17
        /*002a*/ 	.short	(.L_13 - .L_12)
.L_12:
        /*002c*/ 	.word	0x00000000
        /*0030*/ 	.short	0x0001
        /*0032*/ 	.short	0x0008
        /*0034*/ 	.byte	0x00, 0xf5, 0x21, 0x00


	//----- nvinfo : EIATTR_KPARAM_INFO
	.align		4
.L_13:
        /*0038*/ 	.byte	0x04, 0x17
        /*003a*/ 	.short	(.L_15 - .L_14)
.L_14:
        /*003c*/ 	.word	0x00000000
        /*0040*/ 	.short	0x0000
        /*0042*/ 	.short	0x0000
        /*0044*/ 	.byte	0x00, 0xf5, 0x21, 0x00


	//----- nvinfo : EIATTR_SPARSE_MMA_MASK
	.align		4
.L_15:
        /*0048*/ 	.byte	0x03, 0x50
        /*004a*/ 	.short	0x0000


	//----- nvinfo : EIATTR_MAXREG_COUNT
	.align		4
        /*004c*/ 	.byte	0x03, 0x1b
        /*004e*/ 	.short	0x00ff


	//----- nvinfo : EIATTR_MERCURY_ISA_VERSION
	.align		4
        /*0050*/ 	.byte	0x03, 0x5f
        /*0052*/ 	.short	0x0101


	//----- nvinfo : EIATTR_VRC_CTA_INIT_COUNT
	.align		4
        /*0054*/ 	.byte	0x02, 0x4a
	.zero		1
	.zero		1


	//----- nvinfo : EIATTR_EXIT_INSTR_OFFSETS
	.align		4
        /*0058*/ 	.byte	0x04, 0x1c
        /*005a*/ 	.short	(.L_17 - .L_16)


	//   ....[0]....
.L_16:
        /*005c*/ 	.word	0x00000090


	//   ....[1]....
        /*0060*/ 	.word	0x00000190


	//----- nvinfo : EIATTR_CBANK_PARAM_SIZE
	.align		4
.L_17:
        /*0064*/ 	.byte	0x03, 0x19
        /*0066*/ 	.short	0x0020


	//----- nvinfo : EIATTR_PARAM_CBANK
	.align		4
        /*0068*/ 	.byte	0x04, 0x0a
        /*006a*/ 	.short	(.L_19 - .L_18)
	.align		4
.L_18:
        /*006c*/ 	.word	index@(.nv.constant0._Z3addPfS_S_m)
        /*0070*/ 	.short	0x0380
        /*0072*/ 	.short	0x0020


	//----- nvinfo : EIATTR_SW_WAR
	.align		4
.L_19:
        /*0074*/ 	.byte	0x04, 0x36
        /*0076*/ 	.short	(.L_21 - .L_20)
.L_20:
        /*0078*/ 	.word	0x00000008
.L_21:


//--------------------- .nv.callgraph             --------------------------
	.section	.nv.callgraph,"",@"SHT_CUDA_CALLGRAPH"
	.align	4
	.sectionentsize	8
	.align		4
        /*0000*/ 	.word	0x00000000
	.align		4
        /*0004*/ 	.word	0xffffffff
	.align		4
        /*0008*/ 	.word	0x00000000
	.align		4
        /*000c*/ 	.word	0xfffffffe
	.align		4
        /*0010*/ 	.word	0x00000000
	.align		4
        /*0014*/ 	.word	0xfffffffd
	.align		4
        /*0018*/ 	.word	0x00000000
	.align		4
        /*001c*/ 	.word	0xfffffffc


//--------------------- .text._Z3addPfS_S_m       --------------------------
	.section	.text._Z3addPfS_S_m,"ax",@progbits
	.align	128
        .global         _Z3addPfS_S_m
        .type           _Z3addPfS_S_m,@function
        .size           _Z3addPfS_S_m,(.L_x_1 - _Z3addPfS_S_m)
        .other          _Z3addPfS_S_m,@"STO_CUDA_ENTRY STV_DEFAULT"
_Z3addPfS_S_m:
.text._Z3addPfS_S_m:
[----:B------:R-:W-:Y:S01]  /*0000*/  LDC R1, c[0x0][0x37c] ;  /* 0x0000df00ff017b82 */ /* 0x000fe20000000800 */
[----:B------:R-:W0:Y:S07]  /*0010*/  S2R R3, SR_TID.X ;  /* 0x0000000000037919 */ /* 0x000e2e0000002100 */
[----:B------:R-:W0:Y:S01]  /*0020*/  S2UR UR4, SR_CTAID.X ;  /* 0x00000000000479c3 */ /* 0x000e220000002500 */
[----:B------:R-:W1:Y:S07]  /*0030*/  LDCU.64 UR6, c[0x0][0x398] ;  /* 0x00007300ff0677ac */ /* 0x000e6e0008000a00 */
[----:B------:R-:W0:Y:S02]  /*0040*/  LDC R0, c[0x0][0x360] ;  /* 0x0000d800ff007b82 */ /* 0x000e240000000800 */
[----:B0-----:R-:W-:-:S05]  /*0050*/  IMAD R0, R0, UR4, R3 ;  /* 0x0000000400007c24 */ /* 0x001fca000f8e0203 */
[----:B-1----:R-:W-:Y:S02]  /*0060*/  ISETP.GE.U32.AND P0, PT, R0, UR6, PT ;  /* 0x0000000600007c0c */ /* 0x002fe4000bf06070 */
[----:B------:R-:W-:-:S04]  /*0070*/  SHF.R.S32.HI R3, RZ, 0x1f, R0 ;  /* 0x0000001fff037819 */ /* 0x000fc80000011400 */
[----:B------:R-:W-:-:S13]  /*0080*/  ISETP.GE.U32.AND.EX P0, PT, R3, UR7, PT, P0 ;  /* 0x0000000703007c0c */ /* 0x000fda000bf06100 */
[----:B------:R-:W-:Y:S05]  /*0090*/  @P0 EXIT ;  /* 0x000000000000094d */ /* 0x000fea0003800000 */
[----:B------:R-:W0:Y:S01]  /*00a0*/  LDCU.128 UR8, c[0x0][0x380] ;  /* 0x00007000ff0877ac */ /* 0x000e220008000c00 */
[C---:B------:R-:W-:Y:S01]  /*00b0*/  IMAD.SHL.U32 R6, R0.reuse, 0x4, RZ ;  /* 0x0000000400067824 */ /* 0x040fe200078e00ff */
[----:B------:R-:W-:Y:S01]  /*00c0*/  SHF.L.U64.HI R0, R0, 0x2, R3 ;  /* 0x0000000200007819 */ /* 0x000fe20000010203 */
[----:B------:R-:W1:Y:S01]  /*00d0*/  LDCU.64 UR4, c[0x0][0x358] ;  /* 0x00006b00ff0477ac */ /* 0x000e620008000a00 */
[----:B------:R-:W2:Y:S02]  /*00e0*/  LDCU.64 UR6, c[0x0][0x390] ;  /* 0x00007200ff0677ac */ /* 0x000ea40008000a00 */
[C---:B0-----:R-:W-:Y:S02]  /*00f0*/  IADD3 R4, P1, PT, R6.reuse, UR10, RZ ;  /* 0x0000000a06047c10 */ /* 0x041fe4000ff3e0ff */
[----:B------:R-:W-:Y:S02]  /*0100*/  IADD3 R2, P0, PT, R6, UR8, RZ ;  /* 0x0000000806027c10 */ /* 0x000fe4000ff1e0ff */
[----:B------:R-:W-:-:S02]  /*0110*/  IADD3.X R5, PT, PT, R0, UR11, RZ, P1, !PT ;  /* 0x0000000b00057c10 */ /* 0x000fc40008ffe4ff */
[----:B------:R-:W-:-:S04]  /*0120*/  IADD3.X R3, PT, PT, R0, UR9, RZ, P0, !PT ;  /* 0x0000000900037c10 */ /* 0x000fc800087fe4ff */
[----:B-1----:R-:W3:Y:S04]  /*0130*/  LDG.E R5, desc[UR4][R4.64] ;  /* 0x0000000404057981 */ /* 0x002ee8000c1e1900 */
[----:B------:R-:W3:Y:S01]  /*0140*/  LDG.E R2, desc[UR4][R2.64] ;  /* 0x0000000402027981 */ /* 0x000ee2000c1e1900 */
[----:B--2---:R-:W-:-:S04]  /*0150*/  IADD3 R6, P0, PT, R6, UR6, RZ ;  /* 0x0000000606067c10 */ /* 0x004fc8000ff1e0ff */
[----:B------:R-:W-:Y:S01]  /*0160*/  IADD3.X R7, PT, PT, R0, UR7, RZ, P0, !PT ;  /* 0x0000000700077c10 */ /* 0x000fe200087fe4ff */
[----:B---3--:R-:W-:-:S05]  /*0170*/  FADD R9, R2, R5 ;  /* 0x0000000502097221 */ /* 0x008fca0000000000 */
[----:B------:R-:W-:Y:S01]  /*0180*/  STG.E desc[UR4][R6.64], R9 ;  /* 0x0000000906007986 */ /* 0x000fe2000c101904 */
[----:B------:R-:W-:Y:S05]  /*0190*/  EXIT ;  /* 0x000000000000794d */ /* 0x000fea0003800000 */
.L_x_0:
[----:B------:R-:W-:-:S00]  /*01a0*/  BRA `(.L_x_0) ;  /* 0xfffffffc00fc7947 */ /* 0x000fc0000383ffff */
[----:B------:R-:W-:-:S00]  /*01b0*/  NOP ;  /* 0x0000000000007918 */ /* 0x000fc00000000000 */
        /* <DEDUP_REMOVED lines=12> */
.L_x_1:


//--------------------- .nv.shared.reserved.0     --------------------------
	.section	.nv.shared.reserved.0,"aw",@nobits
	.weak		__nv_reservedSMEM_offset_0_alias
	.size		__nv_reservedSMEM_offset_0_alias, 0, 64
	.other		__nv_reservedSMEM_offset_0_alias,@"STO_CUDA_RESERVED_SHARED STV_DEFAULT"
__nv_reservedSMEM_offset_0_alias:
	.zero		0
	.zero		64


//--------------------- .nv.constant0._Z3addPfS_S_m --------------------------
	.section	.nv.constant0._Z3addPfS_S_m,"a",@progbits
	.sectionflags	@""
	.align	4
.nv.constant0._Z3addPfS_S_m:
	.zero		928


//--------------------- SYMBOLS --------------------------

	.type		.nv.reservedSmem.offset0,@object
	.size		.nv.reservedSmem.offset0,0x4
